	.headerflags	@"EF_CUDA_TEXMODE_UNIFIED EF_CUDA_64BIT_ADDRESS EF_CUDA_ACCELERATORS EF_CUDA_SM90 EF_CUDA_VIRTUAL_SM(EF_CUDA_SM90)"
	.elftype	@"ET_EXEC"


//--------------------- .nv.info                  --------------------------
	.section	.nv.info,"",@"SHT_CUDA_INFO"
	.align	4


	//----- nvinfo : EIATTR_REGCOUNT
	.align		4
        /*0000*/ 	.byte	0x04, 0x2f
        /*0002*/ 	.short	(.L_1 - .L_0)
	.align		4
.L_0:
        /*0004*/ 	.word	index@(triton_poi_fused_0)
        /*0008*/ 	.word	0x00000020


	//----- nvinfo : EIATTR_MIN_STACK_SIZE
	.align		4
.L_1:
        /*000c*/ 	.byte	0x04, 0x12
        /*000e*/ 	.short	(.L_3 - .L_2)
	.align		4
.L_2:
        /*0010*/ 	.word	index@(triton_poi_fused_0)
        /*0014*/ 	.word	0x00000000


	//----- nvinfo : EIATTR_FRAME_SIZE
	.align		4
.L_3:
        /*0018*/ 	.byte	0x04, 0x11
        /*001a*/ 	.short	(.L_5 - .L_4)
	.align		4
.L_4:
        /*001c*/ 	.word	index@(triton_poi_fused_0)
        /*0020*/ 	.word	0x00000000


	//----- nvinfo : EIATTR_MIN_STACK_SIZE
	.align		4
.L_5:
        /*0024*/ 	.byte	0x04, 0x12
        /*0026*/ 	.short	(.L_7 - .L_6)
	.align		4
.L_6:
        /*0028*/ 	.word	index@(triton_poi_fused_0)
        /*002c*/ 	.word	0x00000000
.L_7:


//--------------------- .nv.info.triton_poi_fused_0 --------------------------
	.section	.nv.info.triton_poi_fused_0,"",@"SHT_CUDA_INFO"
	.sectionflags	@""
	.align	4


	//----- nvinfo : EIATTR_CUDA_API_VERSION
	.align		4
        /*0000*/ 	.byte	0x04, 0x37
        /*0002*/ 	.short	(.L_9 - .L_8)
.L_8:
        /*0004*/ 	.word	0x0000007c


	//----- nvinfo : EIATTR_KPARAM_INFO
	.align		4
.L_9:
        /*0008*/ 	.byte	0x04, 0x17
        /*000a*/ 	.short	(.L_11 - .L_10)
.L_10:
        /*000c*/ 	.word	0x00000000
        /*0010*/ 	.short	0x0003
        /*0012*/ 	.short	0x0014
        /*0014*/ 	.byte	0x00, 0xf0, 0x11, 0x00


	//----- nvinfo : EIATTR_KPARAM_INFO
	.align		4
.L_11:
        /*0018*/ 	.byte	0x04, 0x17
        /*001a*/ 	.short	(.L_13 - .L_12)
.L_12:
        /*001c*/ 	.word	0x00000000
        /*0020*/ 	.short	0x0002
        /*0022*/ 	.short	0x0010
        /*0024*/ 	.byte	0x00, 0xf0, 0x11, 0x00


	//----- nvinfo : EIATTR_KPARAM_INFO
	.align		4
.L_13:
        /*0028*/ 	.byte	0x04, 0x17
        /*002a*/ 	.short	(.L_15 - .L_14)
.L_14:
        /*002c*/ 	.word	0x00000000
        /*0030*/ 	.short	0x0001
        /*0032*/ 	.short	0x0008
        /*0034*/ 	.byte	0x00, 0xf4, 0x21, 0x00


	//----- nvinfo : EIATTR_KPARAM_INFO
	.align		4
.L_15:
        /*0038*/ 	.byte	0x04, 0x17
        /*003a*/ 	.short	(.L_17 - .L_16)
.L_16:
        /*003c*/ 	.word	0x00000000
        /*0040*/ 	.short	0x0000
        /*0042*/ 	.short	0x0000
        /*0044*/ 	.byte	0x00, 0xf4, 0x21, 0x00


	//----- nvinfo : EIATTR_SPARSE_MMA_MASK
	.align		4
.L_17:
        /*0048*/ 	.byte	0x03, 0x50
        /*004a*/ 	.short	0x0000


	//----- nvinfo : EIATTR_MAXREG_COUNT
	.align		4
        /*004c*/ 	.byte	0x03, 0x1b
        /*004e*/ 	.short	0x00ff


	//----- nvinfo : EIATTR_EXIT_INSTR_OFFSETS
	.align		4
        /*0050*/ 	.byte	0x04, 0x1c
        /*0052*/ 	.short	(.L_19 - .L_18)


	//   ....[0]....
.L_18:
        /*0054*/ 	.word	0x000006f0


	//   ....[1]....
        /*0058*/ 	.word	0x00000710


	//----- nvinfo : EIATTR_REQNTID
	.align		4
.L_19:
        /*005c*/ 	.byte	0x04, 0x10
        /*005e*/ 	.short	(.L_21 - .L_20)
.L_20:
        /*0060*/ 	.word	0x00000080
        /*0064*/ 	.word	0x00000001
        /*0068*/ 	.word	0x00000001


	//----- nvinfo : EIATTR_CBANK_PARAM_SIZE
	.align		4
.L_21:
        /*006c*/ 	.byte	0x03, 0x19
        /*006e*/ 	.short	0x0018


	//----- nvinfo : EIATTR_PARAM_CBANK
	.align		4
        /*0070*/ 	.byte	0x04, 0x0a
        /*0072*/ 	.short	(.L_23 - .L_22)
	.align		4
.L_22:
        /*0074*/ 	.word	index@(.nv.constant0.triton_poi_fused_0)
        /*0078*/ 	.short	0x0210
        /*007a*/ 	.short	0x0018


	//----- nvinfo : EIATTR_SW_WAR
	.align		4
.L_23:
        /*007c*/ 	.byte	0x04, 0x36
        /*007e*/ 	.short	(.L_25 - .L_24)
.L_24:
        /*0080*/ 	.word	0x00000008
.L_25:


//--------------------- .nv.callgraph             --------------------------
	.section	.nv.callgraph,"",@"SHT_CUDA_CALLGRAPH"
	.align	4
	.sectionentsize	8
	.align		4
        /*0000*/ 	.word	0x00000000
	.align		4
        /*0004*/ 	.word	0xffffffff
	.align		4
        /*0008*/ 	.word	0x00000000
	.align		4
        /*000c*/ 	.word	0xfffffffe
	.align		4
        /*0010*/ 	.word	0x00000000
	.align		4
        /*0014*/ 	.word	0xfffffffd
	.align		4
        /*0018*/ 	.word	0x00000000
	.align		4
        /*001c*/ 	.word	0xfffffffc


//--------------------- .text.triton_poi_fused_0  --------------------------
	.section	.text.triton_poi_fused_0,"ax",@progbits
	.align	128
        .global         triton_poi_fused_0
        .type           triton_poi_fused_0,@function
        .size           triton_poi_fused_0,(.L_x_1 - triton_poi_fused_0)
        .other          triton_poi_fused_0,@"STO_CUDA_ENTRY STV_DEFAULT"
triton_poi_fused_0:
.text.triton_poi_fused_0:
[----:B------:R-:W0:Y:S01]  /*0000*/  LDC R1, c[0x0][0x28] ;  /* 0x00000a00ff017b82 */ /* 0x000e220000000800 */
[----:B------:R-:W1:Y:S07]  /*0010*/  S2R R23, SR_TID.X ;  /* 0x0000000000177919 */ /* 0x000e6e0000002100 */
[----:B------:R-:W2:Y:S01]  /*0020*/  LDC.64 R2, c[0x0][0x210] ;  /* 0x00008400ff027b82 */ /* 0x000ea20000000a00 */
[----:B------:R-:W-:Y:S01]  /*0030*/  HFMA2.MMA R16, -RZ, RZ, 0, 0 ;  /* 0x00000000ff107435 */ /* 0x000fe200000001ff */
[----:B------:R-:W-:Y:S01]  /*0040*/  MOV R19, RZ ;  /* 0x000000ff00137202 */ /* 0x000fe20000000f00 */
[----:B------:R-:W3:Y:S01]  /*0050*/  S2R R0, SR_CTAID.Y ;  /* 0x0000000000007919 */ /* 0x000ee20000002600 */
[----:B------:R-:W-:Y:S01]  /*0060*/  CS2R R14, SRZ ;  /* 0x00000000000e7805 */ /* 0x000fe2000001ff00 */
[----:B------:R-:W-:Y:S01]  /*0070*/  ULDC.64 UR4, c[0x0][0x208] ;  /* 0x0000820000047ab9 */ /* 0x000fe20000000a00 */
[----:B------:R-:W4:Y:S01]  /*0080*/  S2R R5, SR_CTAID.X ;  /* 0x0000000000057919 */ /* 0x000f220000002500 */
[----:B-1----:R-:W-:-:S02]  /*0090*/  LOP3.LUT R18, R23, 0xf, RZ, 0xc0, !PT ;  /* 0x0000000f17127812 */ /* 0x002fc400078ec0ff */
[----:B------:R-:W-:Y:S02]  /*00a0*/  SHF.R.U32.HI R23, RZ, 0x4, R23 ;  /* 0x00000004ff177819 */ /* 0x000fe40000011617 */
[----:B---3--:R-:W-:Y:S02]  /*00b0*/  SHF.L.U32 R0, R0, 0x6, RZ ;  /* 0x0000000600007819 */ /* 0x008fe400000006ff */
[----:B----4-:R-:W-:Y:S02]  /*00c0*/  LEA R18, R5, R18, 0x4 ;  /* 0x0000001205127211 */ /* 0x010fe400078e20ff */
[----:B------:R-:W-:Y:S02]  /*00d0*/  LOP3.LUT R23, R0, 0x7, R23, 0xf8, !PT ;  /* 0x0000000700177812 */ /* 0x000fe400078ef817 */
[----:B------:R-:W-:Y:S02]  /*00e0*/  ISETP.GE.AND P0, PT, R18, 0x9, PT ;  /* 0x000000091200780c */ /* 0x000fe40003f06270 */
[C---:B------:R-:W-:Y:S01]  /*00f0*/  LOP3.LUT R22, R23.reuse, 0x8, RZ, 0xfc, !PT ;  /* 0x0000000817167812 */ /* 0x040fe200078efcff */
[C---:B------:R-:W-:Y:S01]  /*0100*/  IMAD R17, R23.reuse, 0x9, R18 ;  /* 0x0000000917117824 */ /* 0x040fe200078e0212 */
[----:B------:R-:W-:-:S02]  /*0110*/  LOP3.LUT R24, R23, 0x10, RZ, 0xfc, !PT ;  /* 0x0000001017187812 */ /* 0x000fc400078efcff */
[----:B------:R-:W-:Y:S01]  /*0120*/  ISETP.LT.AND P1, PT, R23, 0x27, !P0 ;  /* 0x000000271700780c */ /* 0x000fe20004721270 */
[----:B--2---:R-:W-:Y:S01]  /*0130*/  IMAD.WIDE R4, R17, 0x4, R2 ;  /* 0x0000000411047825 */ /* 0x004fe200078e0202 */
[----:B------:R-:W-:Y:S02]  /*0140*/  ISETP.LT.AND P2, PT, R22, 0x27, !P0 ;  /* 0x000000271600780c */ /* 0x000fe40004741270 */
[----:B------:R-:W-:Y:S02]  /*0150*/  ISETP.LT.AND P3, PT, R24, 0x27, !P0 ;  /* 0x000000271800780c */ /* 0x000fe40004761270 */
[C---:B------:R-:W-:Y:S02]  /*0160*/  LOP3.LUT R21, R23.reuse, 0x18, RZ, 0xfc, !PT ;  /* 0x0000001817157812 */ /* 0x040fe400078efcff */
[----:B------:R-:W-:Y:S02]  /*0170*/  LOP3.LUT R20, R23, 0x20, RZ, 0xfc, !PT ;  /* 0x0000002017147812 */ /* 0x000fe400078efcff */
[----:B------:R-:W-:-:S02]  /*0180*/  IADD3 R7, R17, 0x48, RZ ;  /* 0x0000004811077810 */ /* 0x000fc40007ffe0ff */
[----:B------:R-:W-:Y:S01]  /*0190*/  IADD3 R9, R17, 0x90, RZ ;  /* 0x0000009011097810 */ /* 0x000fe20007ffe0ff */
[----:B------:R1:W2:Y:S01]  /*01a0*/  @P1 LDG.E.EL R19, desc[UR4][R4.64] ;  /* 0x0000000404131981 */ /* 0x0002a2000c2e1900 */
[----:B------:R-:W-:Y:S01]  /*01b0*/  ISETP.LT.AND P4, PT, R0, RZ, !P0 ;  /* 0x000000ff0000720c */ /* 0x000fe20004781270 */
[--C-:B------:R-:W-:Y:S01]  /*01c0*/  IMAD.WIDE R6, R7, 0x4, R2.reuse ;  /* 0x0000000407067825 */ /* 0x100fe200078e0202 */
[----:B------:R-:W-:Y:S02]  /*01d0*/  ISETP.LT.AND P5, PT, R21, 0x27, !P0 ;  /* 0x000000271500780c */ /* 0x000fe400047a1270 */
[----:B------:R-:W-:Y:S01]  /*01e0*/  ISETP.LT.AND P0, PT, R20, 0x27, !P0 ;  /* 0x000000271400780c */ /* 0x000fe20004701270 */
[----:B------:R-:W-:Y:S01]  /*01f0*/  IMAD.WIDE R8, R9, 0x4, R2 ;  /* 0x0000000409087825 */ /* 0x000fe200078e0202 */
[----:B------:R-:W-:Y:S02]  /*0200*/  IADD3 R11, R17, 0xd8, RZ ;  /* 0x000000d8110b7810 */ /* 0x000fe40007ffe0ff */
[----:B------:R-:W-:Y:S01]  /*0210*/  IADD3 R25, R17, 0x120, RZ ;  /* 0x0000012011197810 */ /* 0x000fe20007ffe0ff */
[----:B------:R-:W-:Y:S01]  /*0220*/  HFMA2.MMA R0, -RZ, RZ, 0, 0 ;  /* 0x00000000ff007435 */ /* 0x000fe200000001ff */
[----:B------:R-:W-:Y:S01]  /*0230*/  IADD3 R27, R17, 0x168, RZ ;  /* 0x00000168111b7810 */ /* 0x000fe20007ffe0ff */
[----:B------:R3:W4:Y:S01]  /*0240*/  @P2 LDG.E.EL R16, desc[UR4][R6.64] ;  /* 0x0000000406102981 */ /* 0x000722000c2e1900 */
[----:B------:R-:W-:-:S02]  /*0250*/  IADD3 R29, R17, 0x1b0, RZ ;  /* 0x000001b0111d7810 */ /* 0x000fc40007ffe0ff */
[----:B------:R-:W-:Y:S01]  /*0260*/  CS2R R12, SRZ ;  /* 0x00000000000c7805 */ /* 0x000fe2000001ff00 */
[--C-:B-1----:R-:W-:Y:S01]  /*0270*/  IMAD.WIDE R4, R11, 0x4, R2.reuse ;  /* 0x000000040b047825 */ /* 0x102fe200078e0202 */
[----:B------:R1:W4:Y:S03]  /*0280*/  @P3 LDG.E.EL R15, desc[UR4][R8.64] ;  /* 0x00000004080f3981 */ /* 0x000326000c2e1900 */
[--C-:B------:R-:W-:Y:S01]  /*0290*/  IMAD.WIDE R10, R29, 0x4, R2.reuse ;  /* 0x000000041d0a7825 */ /* 0x100fe200078e0202 */
[----:B------:R5:W4:Y:S03]  /*02a0*/  @P5 LDG.E.EL R14, desc[UR4][R4.64] ;  /* 0x00000004040e5981 */ /* 0x000b26000c2e1900 */
[--C-:B---3--:R-:W-:Y:S01]  /*02b0*/  IMAD.WIDE R6, R25, 0x4, R2.reuse ;  /* 0x0000000419067825 */ /* 0x108fe200078e0202 */
[----:B------:R-:W3:Y:S03]  /*02c0*/  @P4 LDG.E.EL R0, desc[UR4][R10.64] ;  /* 0x000000040a004981 */ /* 0x000ee6000c2e1900 */
[----:B-1----:R-:W-:Y:S01]  /*02d0*/  IMAD.WIDE R8, R27, 0x4, R2 ;  /* 0x000000041b087825 */ /* 0x002fe200078e0202 */
[----:B------:R1:W3:Y:S04]  /*02e0*/  @P0 LDG.E.EL R13, desc[UR4][R6.64] ;  /* 0x00000004060d0981 */ /* 0x0002e8000c2e1900 */
[----:B------:R1:W3:Y:S01]  /*02f0*/  @P4 LDG.E.EL R12, desc[UR4][R8.64] ;  /* 0x00000004080c4981 */ /* 0x0002e2000c2e1900 */
[----:B------:R-:W-:Y:S01]  /*0300*/  IADD3 R17, R17, 0x1f8, RZ ;  /* 0x000001f811117810 */ /* 0x000fe20007ffe0ff */
[----:B------:R-:W-:-:S04]  /*0310*/  IMAD.HI R25, R23, 0x55555556, RZ ;  /* 0x5555555617197827 */ /* 0x000fc800078e02ff */
[----:B------:R-:W-:Y:S01]  /*0320*/  IMAD.WIDE R2, R17, 0x4, R2 ;  /* 0x0000000411027825 */ /* 0x000fe200078e0202 */
[----:B------:R-:W-:Y:S02]  /*0330*/  MOV R17, RZ ;  /* 0x000000ff00117202 */ /* 0x000fe40000000f00 */
[----:B------:R-:W-:Y:S01]  /*0340*/  LEA.HI R26, R25, R25, RZ, 0x1 ;  /* 0x00000019191a7211 */ /* 0x000fe200078f08ff */
[----:B------:R-:W-:Y:S01]  /*0350*/  IMAD.HI R27, R22, 0x55555556, RZ ;  /* 0x55555556161b7827 */ /* 0x000fe200078e02ff */
[----:B0----5:R-:W-:Y:S02]  /*0360*/  LOP3.LUT R4, R23, 0x30, RZ, 0xfc, !PT ;  /* 0x0000003017047812 */ /* 0x021fe400078efcff */
[----:B------:R0:W5:Y:S01]  /*0370*/  @P4 LDG.E.EL R17, desc[UR4][R2.64] ;  /* 0x0000000402114981 */ /* 0x000162000c2e1900 */
[----:B------:R-:W-:Y:S01]  /*0380*/  IMAD R5, R26, -0x3, R23 ;  /* 0xfffffffd1a057824 */ /* 0x000fe200078e0217 */
[----:B------:R-:W-:Y:S01]  /*0390*/  LEA.HI R27, R27, R27, RZ, 0x1 ;  /* 0x0000001b1b1b7211 */ /* 0x000fe200078f08ff */
[----:B------:R-:W-:Y:S01]  /*03a0*/  IMAD.HI R25, R24, 0x55555556, RZ ;  /* 0x5555555618197827 */ /* 0x000fe200078e02ff */
[----:B-1----:R-:W-:-:S03]  /*03b0*/  LOP3.LUT R6, R23, 0x28, RZ, 0xfc, !PT ;  /* 0x0000002817067812 */ /* 0x002fc600078efcff */
[----:B------:R-:W-:Y:S01]  /*03c0*/  IMAD.HI R8, R21, 0x55555556, RZ ;  /* 0x5555555615087827 */ /* 0x000fe200078e02ff */
[----:B0-----:R-:W0:Y:S03]  /*03d0*/  LDC.64 R2, c[0x0][0x218] ;  /* 0x00008600ff027b82 */ /* 0x001e260000000a00 */
[----:B------:R-:W-:Y:S01]  /*03e0*/  IMAD R5, R18, 0x3, R5 ;  /* 0x0000000312057824 */ /* 0x000fe200078e0205 */
[----:B------:R-:W-:Y:S01]  /*03f0*/  LOP3.LUT R23, R23, 0x38, RZ, 0xfc, !PT ;  /* 0x0000003817177812 */ /* 0x000fe200078efcff */
[----:B------:R-:W-:Y:S01]  /*0400*/  IMAD R22, R27, -0x3, R22 ;  /* 0xfffffffd1b167824 */ /* 0x000fe200078e0216 */
[----:B------:R-:W-:Y:S01]  /*0410*/  LEA.HI R7, R25, R25, RZ, 0x1 ;  /* 0x0000001919077211 */ /* 0x000fe200078f08ff */
[----:B------:R-:W-:Y:S01]  /*0420*/  IMAD R25, R26, 0x1b, R5 ;  /* 0x0000001b1a197824 */ /* 0x000fe200078e0205 */
[----:B------:R-:W-:Y:S01]  /*0430*/  LEA.HI R10, R8, R8, RZ, 0x1 ;  /* 0x00000008080a7211 */ /* 0x000fe200078f08ff */
[----:B------:R-:W-:-:S04]  /*0440*/  IMAD.HI R9, R20, 0x55555556, RZ ;  /* 0x5555555614097827 */ /* 0x000fc800078e02ff */
[----:B------:R-:W-:-:S04]  /*0450*/  IMAD.HI R8, R4, 0x55555556, RZ ;  /* 0x5555555604087827 */ /* 0x000fc800078e02ff */
[----:B------:R-:W-:Y:S02]  /*0460*/  IMAD R5, R27, 0x1b, R22 ;  /* 0x0000001b1b057824 */ /* 0x000fe400078e0216 */
[----:B------:R-:W-:Y:S01]  /*0470*/  IMAD.HI R11, R6, 0x55555556, RZ ;  /* 0x55555556060b7827 */ /* 0x000fe200078e02ff */
[----:B------:R-:W-:-:S03]  /*0480*/  LEA.HI R9, R9, R9, RZ, 0x1 ;  /* 0x0000000909097211 */ /* 0x000fc600078f08ff */
[----:B------:R-:W-:Y:S01]  /*0490*/  IMAD.HI R22, R23, 0x55555556, RZ ;  /* 0x5555555617167827 */ /* 0x000fe200078e02ff */
[----:B------:R-:W-:-:S03]  /*04a0*/  LEA.HI R11, R11, R11, RZ, 0x1 ;  /* 0x0000000b0b0b7211 */ /* 0x000fc600078f08ff */
[----:B------:R-:W-:Y:S01]  /*04b0*/  IMAD R27, R10, -0x3, R21 ;  /* 0xfffffffd0a1b7824 */ /* 0x000fe200078e0215 */
[----:B------:R-:W-:Y:S01]  /*04c0*/  LEA.HI R21, R8, R8, RZ, 0x1 ;  /* 0x0000000808157211 */ /* 0x000fe200078f08ff */
[----:B------:R-:W-:Y:S01]  /*04d0*/  IMAD R24, R7, -0x3, R24 ;  /* 0xfffffffd07187824 */ /* 0x000fe200078e0218 */
[----:B------:R-:W-:Y:S01]  /*04e0*/  LEA.HI R8, R22, R22, RZ, 0x1 ;  /* 0x0000001616087211 */ /* 0x000fe200078f08ff */
[----:B------:R-:W-:Y:S02]  /*04f0*/  IMAD R20, R9, -0x3, R20 ;  /* 0xfffffffd09147824 */ /* 0x000fe400078e0214 */
[----:B------:R-:W-:Y:S02]  /*0500*/  IMAD R4, R21, -0x3, R4 ;  /* 0xfffffffd15047824 */ /* 0x000fe400078e0204 */
[----:B------:R-:W-:Y:S02]  /*0510*/  IMAD R6, R11, -0x3, R6 ;  /* 0xfffffffd0b067824 */ /* 0x000fe400078e0206 */
[----:B------:R-:W-:-:S02]  /*0520*/  IMAD R7, R7, 0x1b, R24 ;  /* 0x0000001b07077824 */ /* 0x000fc400078e0218 */
[----:B------:R-:W-:Y:S02]  /*0530*/  IMAD R23, R8, -0x3, R23 ;  /* 0xfffffffd08177824 */ /* 0x000fe400078e0217 */
[----:B------:R-:W-:Y:S02]  /*0540*/  IMAD R27, R10, 0x1b, R27 ;  /* 0x0000001b0a1b7824 */ /* 0x000fe400078e021b */
[----:B------:R-:W-:Y:S02]  /*0550*/  IMAD R9, R9, 0x1b, R20 ;  /* 0x0000001b09097824 */ /* 0x000fe400078e0214 */
[----:B------:R-:W-:Y:S02]  /*0560*/  IMAD R4, R21, 0x1b, R4 ;  /* 0x0000001b15047824 */ /* 0x000fe400078e0204 */
[----:B------:R-:W-:Y:S02]  /*0570*/  IMAD R6, R11, 0x1b, R6 ;  /* 0x0000001b0b067824 */ /* 0x000fe400078e0206 */
[----:B------:R-:W-:-:S02]  /*0580*/  IMAD R5, R18, 0x3, R5 ;  /* 0x0000000312057824 */ /* 0x000fc400078e0205 */
[----:B------:R-:W-:Y:S02]  /*0590*/  IMAD R8, R8, 0x1b, R23 ;  /* 0x0000001b08087824 */ /* 0x000fe400078e0217 */
[C---:B------:R-:W-:Y:S02]  /*05a0*/  IMAD R7, R18.reuse, 0x3, R7 ;  /* 0x0000000312077824 */ /* 0x040fe400078e0207 */
[----:B------:R-:W-:Y:S02]  /*05b0*/  IMAD R11, R18, 0x3, R27 ;  /* 0x00000003120b7824 */ /* 0x000fe400078e021b */
[----:B0-----:R-:W-:-:S04]  /*05c0*/  IMAD.WIDE R24, R25, 0x4, R2 ;  /* 0x0000000419187825 */ /* 0x001fc800078e0202 */
[C---:B------:R-:W-:Y:S02]  /*05d0*/  IMAD R29, R18.reuse, 0x3, R9 ;  /* 0x00000003121d7824 */ /* 0x040fe400078e0209 */
[C---:B------:R-:W-:Y:S02]  /*05e0*/  IMAD R23, R18.reuse, 0x3, R4 ;  /* 0x0000000312177824 */ /* 0x040fe400078e0204 */
[----:B------:R-:W-:Y:S02]  /*05f0*/  IMAD R21, R18, 0x3, R6 ;  /* 0x0000000312157824 */ /* 0x000fe400078e0206 */
[----:B------:R-:W-:-:S04]  /*0600*/  IMAD.WIDE R4, R5, 0x4, R2 ;  /* 0x0000000405047825 */ /* 0x000fc800078e0202 */
[----:B------:R-:W-:Y:S02]  /*0610*/  IMAD R27, R18, 0x3, R8 ;  /* 0x00000003121b7824 */ /* 0x000fe400078e0208 */
[----:B------:R-:W-:-:S04]  /*0620*/  IMAD.WIDE R6, R7, 0x4, R2 ;  /* 0x0000000407067825 */ /* 0x000fc800078e0202 */
[----:B------:R-:W-:-:S04]  /*0630*/  IMAD.WIDE R8, R11, 0x4, R2 ;  /* 0x000000040b087825 */ /* 0x000fc800078e0202 */
[----:B------:R-:W-:-:S04]  /*0640*/  IMAD.WIDE R10, R29, 0x4, R2 ;  /* 0x000000041d0a7825 */ /* 0x000fc800078e0202 */
[----:B------:R-:W-:-:S04]  /*0650*/  IMAD.WIDE R20, R21, 0x4, R2 ;  /* 0x0000000415147825 */ /* 0x000fc800078e0202 */
[----:B------:R-:W-:-:S04]  /*0660*/  IMAD.WIDE R22, R23, 0x4, R2 ;  /* 0x0000000417167825 */ /* 0x000fc800078e0202 */
[----:B------:R-:W-:Y:S01]  /*0670*/  IMAD.WIDE R2, R27, 0x4, R2 ;  /* 0x000000041b027825 */ /* 0x000fe200078e0202 */
[----:B--2---:R0:W-:Y:S04]  /*0680*/  @P1 STG.E desc[UR4][R24.64], R19 ;  /* 0x0000001318001986 */ /* 0x0041e8000c101904 */
[----:B----4-:R0:W-:Y:S04]  /*0690*/  @P2 STG.E desc[UR4][R4.64], R16 ;  /* 0x0000001004002986 */ /* 0x0101e8000c101904 */
[----:B------:R0:W-:Y:S04]  /*06a0*/  @P3 STG.E desc[UR4][R6.64], R15 ;  /* 0x0000000f06003986 */ /* 0x0001e8000c101904 */
[----:B------:R0:W-:Y:S04]  /*06b0*/  @P5 STG.E desc[UR4][R8.64], R14 ;  /* 0x0000000e08005986 */ /* 0x0001e8000c101904 */
[----:B---3--:R0:W-:Y:S04]  /*06c0*/  @P0 STG.E desc[UR4][R10.64], R13 ;  /* 0x0000000d0a000986 */ /* 0x0081e8000c101904 */
[----:B------:R0:W-:Y:S04]  /*06d0*/  @P4 STG.E desc[UR4][R20.64], R12 ;  /* 0x0000000c14004986 */ /* 0x0001e8000c101904 */
[----:B------:R0:W-:Y:S02]  /*06e0*/  @P4 STG.E desc[UR4][R22.64], R0 ;  /* 0x0000000016004986 */ /* 0x0001e4000c101904 */
[----:B0-----:R-:W-:Y:S05]  /*06f0*/  @!P4 EXIT ;  /* 0x000000000000c94d */ /* 0x001fea0003800000 */
[----:B-----5:R-:W-:Y:S01]  /*0700*/  STG.E desc[UR4][R2.64], R17 ;  /* 0x0000001102007986 */ /* 0x020fe2000c101904 */
[----:B------:R-:W-:Y:S05]  /*0710*/  EXIT ;  /* 0x000000000000794d */ /* 0x000fea0003800000 */
.L_x_0:
[----:B------:R-:W-:-:S00]  /*0720*/  BRA `(.L_x_0) ;  /* 0xfffffffc00fc7947 */ /* 0x000fc0000383ffff */
[----:B------:R-:W-:-:S00]  /*0730*/  NOP ;  /* 0x0000000000007918 */ /* 0x000fc00000000000 */
        /* <DEDUP_REMOVED lines=12> */
.L_x_1:


//--------------------- .nv.constant0.triton_poi_fused_0 --------------------------
	.section	.nv.constant0.triton_poi_fused_0,"a",@progbits
	.sectionflags	@""
	.align	4
.nv.constant0.triton_poi_fused_0:
	.zero		552
